//
// Generated by NVIDIA NVVM Compiler
//
// Compiler Build ID: CL-36424714
// Cuda compilation tools, release 13.0, V13.0.88
// Based on NVVM 20.0.0
//

.version 9.0
.target sm_100
.address_size 64

	// .globl	_Z13nepforce_calcPdPKdS1_PKlii
// _ZZ29nepforce_grad_wrt_center_atomPdPKdS1_iiE8grad_one has been demoted

.visible .entry _Z13nepforce_calcPdPKdS1_PKlii(
	.param .u64 .ptr .align 1 _Z13nepforce_calcPdPKdS1_PKlii_param_0,
	.param .u64 .ptr .align 1 _Z13nepforce_calcPdPKdS1_PKlii_param_1,
	.param .u64 .ptr .align 1 _Z13nepforce_calcPdPKdS1_PKlii_param_2,
	.param .u64 .ptr .align 1 _Z13nepforce_calcPdPKdS1_PKlii_param_3,
	.param .u32 _Z13nepforce_calcPdPKdS1_PKlii_param_4,
	.param .u32 _Z13nepforce_calcPdPKdS1_PKlii_param_5
)
{
	.reg .pred 	%p<3>;
	.reg .b32 	%r<20>;
	.reg .b64 	%rd<23>;
	.reg .b64 	%fd<14>;

	ld.param.u64 	%rd1, [_Z13nepforce_calcPdPKdS1_PKlii_param_0];
	ld.param.u64 	%rd2, [_Z13nepforce_calcPdPKdS1_PKlii_param_1];
	ld.param.u64 	%rd3, [_Z13nepforce_calcPdPKdS1_PKlii_param_2];
	ld.param.u64 	%rd4, [_Z13nepforce_calcPdPKdS1_PKlii_param_3];
	ld.param.u32 	%r4, [_Z13nepforce_calcPdPKdS1_PKlii_param_5];
	mov.u32 	%r5, %ctaid.x;
	mov.u32 	%r1, %ctaid.y;
	mov.u32 	%r6, %tid.x;
	mov.u32 	%r7, %ntid.x;
	mad.lo.s32 	%r2, %r5, %r7, %r6;
	setp.ge.u32 	%p1, %r2, %r4;
	@%p1 bra 	$L__BB0_3;
	cvta.to.global.u64 	%rd5, %rd4;
	mad.lo.s32 	%r8, %r4, %r1, %r2;
	mul.wide.u32 	%rd6, %r8, 8;
	add.s64 	%rd7, %rd5, %rd6;
	ld.global.u32 	%r3, [%rd7];
	setp.lt.s32 	%p2, %r3, 0;
	@%p2 bra 	$L__BB0_3;
	cvta.to.global.u64 	%rd8, %rd3;
	mov.u32 	%r9, %tid.y;
	mul.lo.s32 	%r10, %r4, %r1;
	shl.b32 	%r11, %r10, 2;
	shl.b32 	%r12, %r2, 2;
	add.s32 	%r13, %r11, %r12;
	mad.lo.s32 	%r14, %r2, 12, %r9;
	cvta.to.global.u64 	%rd9, %rd2;
	mul.wide.u32 	%rd10, %r13, 8;
	add.s64 	%rd11, %rd9, %rd10;
	ld.global.f64 	%fd1, [%rd11];
	mad.lo.s32 	%r15, %r10, 12, %r14;
	mul.wide.u32 	%rd12, %r15, 8;
	add.s64 	%rd13, %rd8, %rd12;
	ld.global.f64 	%fd2, [%rd13];
	ld.global.f64 	%fd3, [%rd11+8];
	add.s32 	%r16, %r15, 3;
	mul.wide.u32 	%rd14, %r16, 8;
	add.s64 	%rd15, %rd8, %rd14;
	ld.global.f64 	%fd4, [%rd15];
	ld.global.f64 	%fd5, [%rd11+16];
	add.s32 	%r17, %r15, 6;
	mul.wide.u32 	%rd16, %r17, 8;
	add.s64 	%rd17, %rd8, %rd16;
	ld.global.f64 	%fd6, [%rd17];
	ld.global.f64 	%fd7, [%rd11+24];
	add.s32 	%r18, %r15, 9;
	mul.wide.u32 	%rd18, %r18, 8;
	add.s64 	%rd19, %rd8, %rd18;
	ld.global.f64 	%fd8, [%rd19];
	fma.rn.f64 	%fd9, %fd1, %fd2, 0d0000000000000000;
	fma.rn.f64 	%fd10, %fd3, %fd4, %fd9;
	fma.rn.f64 	%fd11, %fd5, %fd6, %fd10;
	fma.rn.f64 	%fd12, %fd7, %fd8, %fd11;
	mad.lo.s32 	%r19, %r3, 3, %r9;
	cvta.to.global.u64 	%rd20, %rd1;
	mul.wide.u32 	%rd21, %r19, 8;
	add.s64 	%rd22, %rd20, %rd21;
	atom.global.add.f64 	%fd13, [%rd22], %fd12;
$L__BB0_3:
	ret;

}
	// .globl	_Z29nepforce_grad_wrt_center_atomPdPKdS1_ii
.visible .entry _Z29nepforce_grad_wrt_center_atomPdPKdS1_ii(
	.param .u64 .ptr .align 1 _Z29nepforce_grad_wrt_center_atomPdPKdS1_ii_param_0,
	.param .u64 .ptr .align 1 _Z29nepforce_grad_wrt_center_atomPdPKdS1_ii_param_1,
	.param .u64 .ptr .align 1 _Z29nepforce_grad_wrt_center_atomPdPKdS1_ii_param_2,
	.param .u32 _Z29nepforce_grad_wrt_center_atomPdPKdS1_ii_param_3,
	.param .u32 _Z29nepforce_grad_wrt_center_atomPdPKdS1_ii_param_4
)
{
	.reg .pred 	%p<3>;
	.reg .b32 	%r<15>;
	.reg .b64 	%rd<16>;
	.reg .b64 	%fd<13>;
	// demoted variable
	.shared .align 8 .b8 _ZZ29nepforce_grad_wrt_center_atomPdPKdS1_iiE8grad_one[24];
	ld.param.u64 	%rd1, [_Z29nepforce_grad_wrt_center_atomPdPKdS1_ii_param_0];
	ld.param.u64 	%rd2, [_Z29nepforce_grad_wrt_center_atomPdPKdS1_ii_param_1];
	ld.param.u64 	%rd3, [_Z29nepforce_grad_wrt_center_atomPdPKdS1_ii_param_2];
	ld.param.u32 	%r4, [_Z29nepforce_grad_wrt_center_atomPdPKdS1_ii_param_4];
	mov.u32 	%r1, %ctaid.x;
	mov.u32 	%r2, %tid.x;
	setp.gt.u32 	%p1, %r2, 2;
	@%p1 bra 	$L__BB1_2;
	cvta.to.global.u64 	%rd4, %rd2;
	mad.lo.s32 	%r5, %r1, 3, %r2;
	mul.wide.u32 	%rd5, %r5, 8;
	add.s64 	%rd6, %rd4, %rd5;
	ld.global.f64 	%fd1, [%rd6];
	shl.b32 	%r6, %r2, 3;
	mov.u32 	%r7, _ZZ29nepforce_grad_wrt_center_atomPdPKdS1_iiE8grad_one;
	add.s32 	%r8, %r7, %r6;
	st.shared.f64 	[%r8], %fd1;
$L__BB1_2:
	bar.sync 	0;
	mov.u32 	%r9, %ctaid.y;
	mov.u32 	%r10, %ntid.x;
	mad.lo.s32 	%r3, %r9, %r10, %r2;
	setp.ge.u32 	%p2, %r3, %r4;
	@%p2 bra 	$L__BB1_4;
	mul.lo.s32 	%r11, %r4, %r1;
	mul.lo.s32 	%r12, %r11, 3;
	cvt.u64.u32 	%rd7, %r12;
	mul.lo.s32 	%r13, %r3, 3;
	cvt.u64.u32 	%rd8, %r13;
	add.s64 	%rd9, %rd7, %rd8;
	cvta.to.global.u64 	%rd10, %rd3;
	shl.b64 	%rd11, %rd9, 3;
	add.s64 	%rd12, %rd10, %rd11;
	ld.shared.f64 	%fd2, [_ZZ29nepforce_grad_wrt_center_atomPdPKdS1_iiE8grad_one];
	ld.global.f64 	%fd3, [%rd12];
	ld.shared.f64 	%fd4, [_ZZ29nepforce_grad_wrt_center_atomPdPKdS1_iiE8grad_one+8];
	ld.global.f64 	%fd5, [%rd12+8];
	mul.f64 	%fd6, %fd4, %fd5;
	fma.rn.f64 	%fd7, %fd2, %fd3, %fd6;
	ld.shared.f64 	%fd8, [_ZZ29nepforce_grad_wrt_center_atomPdPKdS1_iiE8grad_one+16];
	ld.global.f64 	%fd9, [%rd12+16];
	fma.rn.f64 	%fd10, %fd8, %fd9, %fd7;
	add.s32 	%r14, %r11, %r3;
	cvta.to.global.u64 	%rd13, %rd1;
	mul.wide.u32 	%rd14, %r14, 8;
	add.s64 	%rd15, %rd13, %rd14;
	ld.global.f64 	%fd11, [%rd15];
	sub.f64 	%fd12, %fd11, %fd10;
	st.global.f64 	[%rd15], %fd12;
$L__BB1_4:
	ret;

}
	// .globl	_Z29nepforce_grad_wrt_neighbors_aPdPKdS1_PKlii
.visible .entry _Z29nepforce_grad_wrt_neighbors_aPdPKdS1_PKlii(
	.param .u64 .ptr .align 1 _Z29nepforce_grad_wrt_neighbors_aPdPKdS1_PKlii_param_0,
	.param .u64 .ptr .align 1 _Z29nepforce_grad_wrt_neighbors_aPdPKdS1_PKlii_param_1,
	.param .u64 .ptr .align 1 _Z29nepforce_grad_wrt_neighbors_aPdPKdS1_PKlii_param_2,
	.param .u64 .ptr .align 1 _Z29nepforce_grad_wrt_neighbors_aPdPKdS1_PKlii_param_3,
	.param .u32 _Z29nepforce_grad_wrt_neighbors_aPdPKdS1_PKlii_param_4,
	.param .u32 _Z29nepforce_grad_wrt_neighbors_aPdPKdS1_PKlii_param_5
)
{
	.reg .pred 	%p<4>;
	.reg .b32 	%r<19>;
	.reg .b64 	%rd<17>;
	.reg .b64 	%fd<12>;

	ld.param.u64 	%rd1, [_Z29nepforce_grad_wrt_neighbors_aPdPKdS1_PKlii_param_0];
	ld.param.u64 	%rd2, [_Z29nepforce_grad_wrt_neighbors_aPdPKdS1_PKlii_param_1];
	ld.param.u64 	%rd3, [_Z29nepforce_grad_wrt_neighbors_aPdPKdS1_PKlii_param_2];
	ld.param.u64 	%rd4, [_Z29nepforce_grad_wrt_neighbors_aPdPKdS1_PKlii_param_3];
	ld.param.u32 	%r6, [_Z29nepforce_grad_wrt_neighbors_aPdPKdS1_PKlii_param_4];
	ld.param.u32 	%r7, [_Z29nepforce_grad_wrt_neighbors_aPdPKdS1_PKlii_param_5];
	mov.u32 	%r8, %ctaid.x;
	mov.u32 	%r9, %ntid.x;
	mov.u32 	%r10, %tid.x;
	mad.lo.s32 	%r1, %r8, %r9, %r10;
	setp.ge.u32 	%p1, %r1, %r6;
	@%p1 bra 	$L__BB2_5;
	mov.u32 	%r11, %ctaid.y;
	cvta.to.global.u64 	%rd5, %rd4;
	mad.lo.s32 	%r2, %r7, %r1, %r11;
	mul.wide.u32 	%rd6, %r2, 8;
	add.s64 	%rd7, %rd5, %rd6;
	ld.global.u32 	%r18, [%rd7];
	setp.lt.s32 	%p2, %r18, 0;
	@%p2 bra 	$L__BB2_5;
	setp.gt.s32 	%p3, %r6, %r18;
	@%p3 bra 	$L__BB2_4;
	rem.s32 	%r18, %r18, %r6;
$L__BB2_4:
	mov.u32 	%r12, %tid.y;
	shl.b32 	%r13, %r2, 2;
	add.s32 	%r14, %r13, %r12;
	mul.lo.s32 	%r15, %r18, 3;
	mul.lo.s32 	%r16, %r12, 3;
	mad.lo.s32 	%r17, %r2, 12, %r16;
	cvta.to.global.u64 	%rd8, %rd2;
	mul.wide.u32 	%rd9, %r15, 8;
	add.s64 	%rd10, %rd8, %rd9;
	cvta.to.global.u64 	%rd11, %rd3;
	mul.wide.u32 	%rd12, %r17, 8;
	add.s64 	%rd13, %rd11, %rd12;
	ld.global.f64 	%fd1, [%rd10];
	ld.global.f64 	%fd2, [%rd13];
	ld.global.f64 	%fd3, [%rd10+8];
	ld.global.f64 	%fd4, [%rd13+8];
	mul.f64 	%fd5, %fd3, %fd4;
	fma.rn.f64 	%fd6, %fd1, %fd2, %fd5;
	ld.global.f64 	%fd7, [%rd10+16];
	ld.global.f64 	%fd8, [%rd13+16];
	fma.rn.f64 	%fd9, %fd7, %fd8, %fd6;
	cvta.to.global.u64 	%rd14, %rd1;
	mul.wide.u32 	%rd15, %r14, 8;
	add.s64 	%rd16, %rd14, %rd15;
	ld.global.f64 	%fd10, [%rd16];
	add.f64 	%fd11, %fd10, %fd9;
	st.global.f64 	[%rd16], %fd11;
$L__BB2_5:
	ret;

}


// ===== COMPILED SASS (sm_100) =====

	.target	sm_100

	.elftype	@"ET_EXEC"


//--------------------- .note.nv.tkinfo           --------------------------
	.section	.note.nv.tkinfo,"",@"SHT_NOTE"
	.sectionflags	@"SHF_NOTE_NV_TKINFO"
	.tkinfo
        /*0018*/ 	.word	0x00000002
        /*0030*/ 	.string	""
        /*0030*/ 	.string	"ptxas"
        /*0030*/ 	.string	"Cuda compilation tools, release 13.0, V13.0.88"
        /*0030*/ 	.string	"Build cuda_13.0.r13.0/compiler.36424714_0"
        /*0030*/ 	.string	"-arch sm_100 -m 64 "



//--------------------- .note.nv.cuinfo           --------------------------
	.section	.note.nv.cuinfo,"",@"SHT_NOTE"
	.sectionflags	@"SHF_NOTE_NV_CUINFO"
        /*0018*/ 	.short	0x0002
        /*001a*/ 	.short	0x0064
        /*001c*/ 	.short	0x0082
	.zero		2


//--------------------- .nv.info                  --------------------------
	.section	.nv.info,"",@"SHT_CUDA_INFO"
	.align	4


	//----- nvinfo : EIATTR_REGCOUNT
	.align		4
        /*0000*/ 	.byte	0x04, 0x2f
        /*0002*/ 	.short	(.L_1 - .L_0)
	.align		4
.L_0:
        /*0004*/ 	.word	index@(_Z13nepforce_calcPdPKdS1_PKlii)
        /*0008*/ 	.word	0x00000018


	//----- nvinfo : EIATTR_FRAME_SIZE
	.align		4
.L_1:
        /*000c*/ 	.byte	0x04, 0x11
        /*000e*/ 	.short	(.L_3 - .L_2)
	.align		4
.L_2:
        /*0010*/ 	.word	index@(_Z13nepforce_calcPdPKdS1_PKlii)
        /*0014*/ 	.word	0x00000000


	//----- nvinfo : EIATTR_REGCOUNT
	.align		4
.L_3:
        /*0018*/ 	.byte	0x04, 0x2f
        /*001a*/ 	.short	(.L_5 - .L_4)
	.align		4
.L_4:
        /*001c*/ 	.word	index@(_Z29nepforce_grad_wrt_center_atomPdPKdS1_ii)
        /*0020*/ 	.word	0x00000016


	//----- nvinfo : EIATTR_FRAME_SIZE
	.align		4
.L_5:
        /*0024*/ 	.byte	0x04, 0x11
        /*0026*/ 	.short	(.L_7 - .L_6)
	.align		4
.L_6:
        /*0028*/ 	.word	index@(_Z29nepforce_grad_wrt_center_atomPdPKdS1_ii)
        /*002c*/ 	.word	0x00000000


	//----- nvinfo : EIATTR_REGCOUNT
	.align		4
.L_7:
        /*0030*/ 	.byte	0x04, 0x2f
        /*0032*/ 	.short	(.L_9 - .L_8)
	.align		4
.L_8:
        /*0034*/ 	.word	index@(_Z29nepforce_grad_wrt_neighbors_aPdPKdS1_PKlii)
        /*0038*/ 	.word	0x00000018


	//----- nvinfo : EIATTR_FRAME_SIZE
	.align		4
.L_9:
        /*003c*/ 	.byte	0x04, 0x11
        /*003e*/ 	.short	(.L_11 - .L_10)
	.align		4
.L_10:
        /*0040*/ 	.word	index@(_Z29nepforce_grad_wrt_neighbors_aPdPKdS1_PKlii)
        /*0044*/ 	.word	0x00000000


	//----- nvinfo : EIATTR_MIN_STACK_SIZE
	.align		4
.L_11:
        /*0048*/ 	.byte	0x04, 0x12
        /*004a*/ 	.short	(.L_13 - .L_12)
	.align		4
.L_12:
        /*004c*/ 	.word	index@(_Z29nepforce_grad_wrt_neighbors_aPdPKdS1_PKlii)
        /*0050*/ 	.word	0x00000000


	//----- nvinfo : EIATTR_MIN_STACK_SIZE
	.align		4
.L_13:
        /*0054*/ 	.byte	0x04, 0x12
        /*0056*/ 	.short	(.L_15 - .L_14)
	.align		4
.L_14:
        /*0058*/ 	.word	index@(_Z29nepforce_grad_wrt_center_atomPdPKdS1_ii)
        /*005c*/ 	.word	0x00000000


	//----- nvinfo : EIATTR_MIN_STACK_SIZE
	.align		4
.L_15:
        /*0060*/ 	.byte	0x04, 0x12
        /*0062*/ 	.short	(.L_17 - .L_16)
	.align		4
.L_16:
        /*0064*/ 	.word	index@(_Z13nepforce_calcPdPKdS1_PKlii)
        /*0068*/ 	.word	0x00000000
.L_17:


//--------------------- .nv.compat                --------------------------
	.section	.nv.compat,"",@"SHT_CUDA_COMPAT_INFO"
	.align	4
        /*0000*/ 	.byte	0x02, 0x09, 0x00, 0x00, 0x02, 0x02, 0x01, 0x00, 0x02, 0x05, 0x05, 0x00, 0x03, 0x07, 0x01, 0x01
        /*0010*/ 	.byte	0x02, 0x03, 0x00, 0x00, 0x02, 0x06, 0x01, 0x00, 0x04, 0x0b, 0x08, 0x00, 0x01, 0x00, 0x00, 0x00
        /*0020*/ 	.byte	0x00, 0x00, 0x00, 0x00


//--------------------- .nv.info._Z29nepforce_grad_wrt_neighbors_aPdPKdS1_PKlii --------------------------
	.section	.nv.info._Z29nepforce_grad_wrt_neighbors_aPdPKdS1_PKlii,"",@"SHT_CUDA_INFO"
	.sectionflags	@""
	.align	4


	//----- nvinfo : EIATTR_CUDA_API_VERSION
	.align		4
        /*0000*/ 	.byte	0x04, 0x37
        /*0002*/ 	.short	(.L_19 - .L_18)
.L_18:
        /*0004*/ 	.word	0x00000082


	//----- nvinfo : EIATTR_KPARAM_INFO
	.align		4
.L_19:
        /*0008*/ 	.byte	0x04, 0x17
        /*000a*/ 	.short	(.L_21 - .L_20)
.L_20:
        /*000c*/ 	.word	0x00000000
        /*0010*/ 	.short	0x0005
        /*0012*/ 	.short	0x0024
        /*0014*/ 	.byte	0x00, 0xf0, 0x11, 0x00


	//----- nvinfo : EIATTR_KPARAM_INFO
	.align		4
.L_21:
        /*0018*/ 	.byte	0x04, 0x17
        /*001a*/ 	.short	(.L_23 - .L_22)
.L_22:
        /*001c*/ 	.word	0x00000000
        /*0020*/ 	.short	0x0004
        /*0022*/ 	.short	0x0020
        /*0024*/ 	.byte	0x00, 0xf0, 0x11, 0x00


	//----- nvinfo : EIATTR_KPARAM_INFO
	.align		4
.L_23:
        /*0028*/ 	.byte	0x04, 0x17
        /*002a*/ 	.short	(.L_25 - .L_24)
.L_24:
        /*002c*/ 	.word	0x00000000
        /*0030*/ 	.short	0x0003
        /*0032*/ 	.short	0x0018
        /*0034*/ 	.byte	0x00, 0xf5, 0x21, 0x00


	//----- nvinfo : EIATTR_KPARAM_INFO
	.align		4
.L_25:
        /*0038*/ 	.byte	0x04, 0x17
        /*003a*/ 	.short	(.L_27 - .L_26)
.L_26:
        /*003c*/ 	.word	0x00000000
        /*0040*/ 	.short	0x0002
        /*0042*/ 	.short	0x0010
        /*0044*/ 	.byte	0x00, 0xf5, 0x21, 0x00


	//----- nvinfo : EIATTR_KPARAM_INFO
	.align		4
.L_27:
        /*0048*/ 	.byte	0x04, 0x17
        /*004a*/ 	.short	(.L_29 - .L_28)
.L_28:
        /*004c*/ 	.word	0x00000000
        /*0050*/ 	.short	0x0001
        /*0052*/ 	.short	0x0008
        /*0054*/ 	.byte	0x00, 0xf5, 0x21, 0x00


	//----- nvinfo : EIATTR_KPARAM_INFO
	.align		4
.L_29:
        /*0058*/ 	.byte	0x04, 0x17
        /*005a*/ 	.short	(.L_31 - .L_30)
.L_30:
        /*005c*/ 	.word	0x00000000
        /*0060*/ 	.short	0x0000
        /*0062*/ 	.short	0x0000
        /*0064*/ 	.byte	0x00, 0xf5, 0x21, 0x00


	//----- nvinfo : EIATTR_SPARSE_MMA_MASK
	.align		4
.L_31:
        /*0068*/ 	.byte	0x03, 0x50
        /*006a*/ 	.short	0x0000


	//----- nvinfo : EIATTR_MAXREG_COUNT
	.align		4
        /*006c*/ 	.byte	0x03, 0x1b
        /*006e*/ 	.short	0x00ff


	//----- nvinfo : EIATTR_MERCURY_ISA_VERSION
	.align		4
        /*0070*/ 	.byte	0x03, 0x5f
        /*0072*/ 	.short	0x0101


	//----- nvinfo : EIATTR_VRC_CTA_INIT_COUNT
	.align		4
        /*0074*/ 	.byte	0x02, 0x4a
	.zero		1
	.zero		1


	//----- nvinfo : EIATTR_EXIT_INSTR_OFFSETS
	.align		4
        /*0078*/ 	.byte	0x04, 0x1c
        /*007a*/ 	.short	(.L_33 - .L_32)


	//   ....[0]....
.L_32:
        /*007c*/ 	.word	0x00000070


	//   ....[1]....
        /*0080*/ 	.word	0x00000100


	//   ....[2]....
        /*0084*/ 	.word	0x00000420


	//----- nvinfo : EIATTR_CRS_STACK_SIZE
	.align		4
.L_33:
        /*0088*/ 	.byte	0x04, 0x1e
        /*008a*/ 	.short	(.L_35 - .L_34)
.L_34:
        /*008c*/ 	.word	0x00000000


	//----- nvinfo : EIATTR_CBANK_PARAM_SIZE
	.align		4
.L_35:
        /*0090*/ 	.byte	0x03, 0x19
        /*0092*/ 	.short	0x0028


	//----- nvinfo : EIATTR_PARAM_CBANK
	.align		4
        /*0094*/ 	.byte	0x04, 0x0a
        /*0096*/ 	.short	(.L_37 - .L_36)
	.align		4
.L_36:
        /*0098*/ 	.word	index@(.nv.constant0._Z29nepforce_grad_wrt_neighbors_aPdPKdS1_PKlii)
        /*009c*/ 	.short	0x0380
        /*009e*/ 	.short	0x0028


	//----- nvinfo : EIATTR_SW_WAR
	.align		4
.L_37:
        /*00a0*/ 	.byte	0x04, 0x36
        /*00a2*/ 	.short	(.L_39 - .L_38)
.L_38:
        /*00a4*/ 	.word	0x00000008
.L_39:


//--------------------- .nv.info._Z29nepforce_grad_wrt_center_atomPdPKdS1_ii --------------------------
	.section	.nv.info._Z29nepforce_grad_wrt_center_atomPdPKdS1_ii,"",@"SHT_CUDA_INFO"
	.sectionflags	@""
	.align	4


	//----- nvinfo : EIATTR_CUDA_API_VERSION
	.align		4
        /*0000*/ 	.byte	0x04, 0x37
        /*0002*/ 	.short	(.L_41 - .L_40)
.L_40:
        /*0004*/ 	.word	0x00000082


	//----- nvinfo : EIATTR_KPARAM_INFO
	.align		4
.L_41:
        /*0008*/ 	.byte	0x04, 0x17
        /*000a*/ 	.short	(.L_43 - .L_42)
.L_42:
        /*000c*/ 	.word	0x00000000
        /*0010*/ 	.short	0x0004
        /*0012*/ 	.short	0x001c
        /*0014*/ 	.byte	0x00, 0xf0, 0x11, 0x00


	//----- nvinfo : EIATTR_KPARAM_INFO
	.align		4
.L_43:
        /*0018*/ 	.byte	0x04, 0x17
        /*001a*/ 	.short	(.L_45 - .L_44)
.L_44:
        /*001c*/ 	.word	0x00000000
        /*0020*/ 	.short	0x0003
        /*0022*/ 	.short	0x0018
        /*0024*/ 	.byte	0x00, 0xf0, 0x11, 0x00


	//----- nvinfo : EIATTR_KPARAM_INFO
	.align		4
.L_45:
        /*0028*/ 	.byte	0x04, 0x17
        /*002a*/ 	.short	(.L_47 - .L_46)
.L_46:
        /*002c*/ 	.word	0x00000000
        /*0030*/ 	.short	0x0002
        /*0032*/ 	.short	0x0010
        /*0034*/ 	.byte	0x00, 0xf5, 0x21, 0x00


	//----- nvinfo : EIATTR_KPARAM_INFO
	.align		4
.L_47:
        /*0038*/ 	.byte	0x04, 0x17
        /*003a*/ 	.short	(.L_49 - .L_48)
.L_48:
        /*003c*/ 	.word	0x00000000
        /*0040*/ 	.short	0x0001
        /*0042*/ 	.short	0x0008
        /*0044*/ 	.byte	0x00, 0xf5, 0x21, 0x00


	//----- nvinfo : EIATTR_KPARAM_INFO
	.align		4
.L_49:
        /*0048*/ 	.byte	0x04, 0x17
        /*004a*/ 	.short	(.L_51 - .L_50)
.L_50:
        /*004c*/ 	.word	0x00000000
        /*0050*/ 	.short	0x0000
        /*0052*/ 	.short	0x0000
        /*0054*/ 	.byte	0x00, 0xf5, 0x21, 0x00


	//----- nvinfo : EIATTR_SPARSE_MMA_MASK
	.align		4
.L_51:
        /*0058*/ 	.byte	0x03, 0x50
        /*005a*/ 	.short	0x0000


	//----- nvinfo : EIATTR_MAXREG_COUNT
	.align		4
        /*005c*/ 	.byte	0x03, 0x1b
        /*005e*/ 	.short	0x00ff


	//----- nvinfo : EIATTR_NUM_BARRIERS
	.align		4
        /*0060*/ 	.byte	0x02, 0x4c
        /*0062*/ 	.byte	0x01
	.zero		1


	//----- nvinfo : EIATTR_MERCURY_ISA_VERSION
	.align		4
        /*0064*/ 	.byte	0x03, 0x5f
        /*0066*/ 	.short	0x0101


	//----- nvinfo : EIATTR_VRC_CTA_INIT_COUNT
	.align		4
        /*0068*/ 	.byte	0x02, 0x4a
	.zero		1
	.zero		1


	//----- nvinfo : EIATTR_EXIT_INSTR_OFFSETS
	.align		4
        /*006c*/ 	.byte	0x04, 0x1c
        /*006e*/ 	.short	(.L_53 - .L_52)


	//   ....[0]....
.L_52:
        /*0070*/ 	.word	0x00000140


	//   ....[1]....
        /*0074*/ 	.word	0x000002e0


	//----- nvinfo : EIATTR_CBANK_PARAM_SIZE
	.align		4
.L_53:
        /*0078*/ 	.byte	0x03, 0x19
        /*007a*/ 	.short	0x0020


	//----- nvinfo : EIATTR_PARAM_CBANK
	.align		4
        /*007c*/ 	.byte	0x04, 0x0a
        /*007e*/ 	.short	(.L_55 - .L_54)
	.align		4
.L_54:
        /*0080*/ 	.word	index@(.nv.constant0._Z29nepforce_grad_wrt_center_atomPdPKdS1_ii)
        /*0084*/ 	.short	0x0380
        /*0086*/ 	.short	0x0020


	//----- nvinfo : EIATTR_SW_WAR
	.align		4
.L_55:
        /*0088*/ 	.byte	0x04, 0x36
        /*008a*/ 	.short	(.L_57 - .L_56)
.L_56:
        /*008c*/ 	.word	0x00000008
.L_57:


//--------------------- .nv.info._Z13nepforce_calcPdPKdS1_PKlii --------------------------
	.section	.nv.info._Z13nepforce_calcPdPKdS1_PKlii,"",@"SHT_CUDA_INFO"
	.sectionflags	@""
	.align	4


	//----- nvinfo : EIATTR_CUDA_API_VERSION
	.align		4
        /*0000*/ 	.byte	0x04, 0x37
        /*0002*/ 	.short	(.L_59 - .L_58)
.L_58:
        /*0004*/ 	.word	0x00000082


	//----- nvinfo : EIATTR_KPARAM_INFO
	.align		4
.L_59:
        /*0008*/ 	.byte	0x04, 0x17
        /*000a*/ 	.short	(.L_61 - .L_60)
.L_60:
        /*000c*/ 	.word	0x00000000
        /*0010*/ 	.short	0x0005
        /*0012*/ 	.short	0x0024
        /*0014*/ 	.byte	0x00, 0xf0, 0x11, 0x00


	//----- nvinfo : EIATTR_KPARAM_INFO
	.align		4
.L_61:
        /*0018*/ 	.byte	0x04, 0x17
        /*001a*/ 	.short	(.L_63 - .L_62)
.L_62:
        /*001c*/ 	.word	0x00000000
        /*0020*/ 	.short	0x0004
        /*0022*/ 	.short	0x0020
        /*0024*/ 	.byte	0x00, 0xf0, 0x11, 0x00


	//----- nvinfo : EIATTR_KPARAM_INFO
	.align		4
.L_63:
        /*0028*/ 	.byte	0x04, 0x17
        /*002a*/ 	.short	(.L_65 - .L_64)
.L_64:
        /*002c*/ 	.word	0x00000000
        /*0030*/ 	.short	0x0003
        /*0032*/ 	.short	0x0018
        /*0034*/ 	.byte	0x00, 0xf5, 0x21, 0x00


	//----- nvinfo : EIATTR_KPARAM_INFO
	.align		4
.L_65:
        /*0038*/ 	.byte	0x04, 0x17
        /*003a*/ 	.short	(.L_67 - .L_66)
.L_66:
        /*003c*/ 	.word	0x00000000
        /*0040*/ 	.short	0x0002
        /*0042*/ 	.short	0x0010
        /*0044*/ 	.byte	0x00, 0xf5, 0x21, 0x00


	//----- nvinfo : EIATTR_KPARAM_INFO
	.align		4
.L_67:
        /*0048*/ 	.byte	0x04, 0x17
        /*004a*/ 	.short	(.L_69 - .L_68)
.L_68:
        /*004c*/ 	.word	0x00000000
        /*0050*/ 	.short	0x0001
        /*0052*/ 	.short	0x0008
        /*0054*/ 	.byte	0x00, 0xf5, 0x21, 0x00


	//----- nvinfo : EIATTR_KPARAM_INFO
	.align		4
.L_69:
        /*0058*/ 	.byte	0x04, 0x17
        /*005a*/ 	.short	(.L_71 - .L_70)
.L_70:
        /*005c*/ 	.word	0x00000000
        /*0060*/ 	.short	0x0000
        /*0062*/ 	.short	0x0000
        /*0064*/ 	.byte	0x00, 0xf5, 0x21, 0x00


	//----- nvinfo : EIATTR_SPARSE_MMA_MASK
	.align		4
.L_71:
        /*0068*/ 	.byte	0x03, 0x50
        /*006a*/ 	.short	0x0000


	//----- nvinfo : EIATTR_MAXREG_COUNT
	.align		4
        /*006c*/ 	.byte	0x03, 0x1b
        /*006e*/ 	.short	0x00ff


	//----- nvinfo : EIATTR_MERCURY_ISA_VERSION
	.align		4
        /*0070*/ 	.byte	0x03, 0x5f
        /*0072*/ 	.short	0x0101


	//----- nvinfo : EIATTR_VRC_CTA_INIT_COUNT
	.align		4
        /*0074*/ 	.byte	0x02, 0x4a
	.zero		1
	.zero		1


	//----- nvinfo : EIATTR_EXIT_INSTR_OFFSETS
	.align		4
        /*0078*/ 	.byte	0x04, 0x1c
        /*007a*/ 	.short	(.L_73 - .L_72)


	//   ....[0]....
.L_72:
        /*007c*/ 	.word	0x00000070


	//   ....[1]....
        /*0080*/ 	.word	0x000000f0


	//   ....[2]....
        /*0084*/ 	.word	0x00000300


	//----- nvinfo : EIATTR_CBANK_PARAM_SIZE
	.align		4
.L_73:
        /*0088*/ 	.byte	0x03, 0x19
        /*008a*/ 	.short	0x0028


	//----- nvinfo : EIATTR_PARAM_CBANK
	.align		4
        /*008c*/ 	.byte	0x04, 0x0a
        /*008e*/ 	.short	(.L_75 - .L_74)
	.align		4
.L_74:
        /*0090*/ 	.word	index@(.nv.constant0._Z13nepforce_calcPdPKdS1_PKlii)
        /*0094*/ 	.short	0x0380
        /*0096*/ 	.short	0x0028


	//----- nvinfo : EIATTR_SW_WAR
	.align		4
.L_75:
        /*0098*/ 	.byte	0x04, 0x36
        /*009a*/ 	.short	(.L_77 - .L_76)
.L_76:
        /*009c*/ 	.word	0x00000008
.L_77:


//--------------------- .nv.callgraph             --------------------------
	.section	.nv.callgraph,"",@"SHT_CUDA_CALLGRAPH"
	.align	4
	.sectionentsize	8
	.align		4
        /*0000*/ 	.word	0x00000000
	.align		4
        /*0004*/ 	.word	0xffffffff
	.align		4
        /*0008*/ 	.word	0x00000000
	.align		4
        /*000c*/ 	.word	0xfffffffe
	.align		4
        /*0010*/ 	.word	0x00000000
	.align		4
        /*0014*/ 	.word	0xfffffffd
	.align		4
        /*0018*/ 	.word	0x00000000
	.align		4
        /*001c*/ 	.word	0xfffffffc


//--------------------- .text._Z29nepforce_grad_wrt_neighbors_aPdPKdS1_PKlii --------------------------
	.section	.text._Z29nepforce_grad_wrt_neighbors_aPdPKdS1_PKlii,"ax",@progbits
	.align	128
        .global         _Z29nepforce_grad_wrt_neighbors_aPdPKdS1_PKlii
        .type           _Z29nepforce_grad_wrt_neighbors_aPdPKdS1_PKlii,@function
        .size           _Z29nepforce_grad_wrt_neighbors_aPdPKdS1_PKlii,(.L_x_5 - _Z29nepforce_grad_wrt_neighbors_aPdPKdS1_PKlii)
        .other          _Z29nepforce_grad_wrt_neighbors_aPdPKdS1_PKlii,@"STO_CUDA_ENTRY STV_DEFAULT"
_Z29nepforce_grad_wrt_neighbors_aPdPKdS1_PKlii:
.text._Z29nepforce_grad_wrt_neighbors_aPdPKdS1_PKlii:
[----:B------:R-:W-:Y:S01]  /*0000*/  LDC R1, c[0x0][0x37c] ;  /* 0x0000df00ff017b82 */ /* 0x000fe20000000800 */
[----:B------:R-:W0:Y:S07]  /*0010*/  S2R R0, SR_TID.X ;  /* 0x0000000000007919 */ /* 0x000e2e0000002100 */
[----:B------:R-:W0:Y:S08]  /*0020*/  S2UR UR4, SR_CTAID.X ;  /* 0x00000000000479c3 */ /* 0x000e300000002500 */
[----:B------:R-:W0:Y:S08]  /*0030*/  LDC R5, c[0x0][0x360] ;  /* 0x0000d800ff057b82 */ /* 0x000e300000000800 */
[----:B------:R-:W1:Y:S01]  /*0040*/  LDC R6, c[0x0][0x3a0] ;  /* 0x0000e800ff067b82 */ /* 0x000e620000000800 */
[----:B0-----:R-:W-:-:S05]  /*0050*/  IMAD R5, R5, UR4, R0 ;  /* 0x0000000405057c24 */ /* 0x001fca000f8e0200 */
[----:B-1----:R-:W-:-:S13]  /*0060*/  ISETP.GE.U32.AND P0, PT, R5, R6, PT ;  /* 0x000000060500720c */ /* 0x002fda0003f06070 */
[----:B------:R-:W-:Y:S05]  /*0070*/  @P0 EXIT ;  /* 0x000000000000094d */ /* 0x000fea0003800000 */
[----:B------:R-:W0:Y:S01]  /*0080*/  S2UR UR6, SR_CTAID.Y ;  /* 0x00000000000679c3 */ /* 0x000e220000002600 */
[----:B------:R-:W1:Y:S07]  /*0090*/  LDCU.64 UR4, c[0x0][0x358] ;  /* 0x00006b00ff0477ac */ /* 0x000e6e0008000a00 */
[----:B------:R-:W0:Y:S08]  /*00a0*/  LDC R0, c[0x0][0x3a4] ;  /* 0x0000e900ff007b82 */ /* 0x000e300000000800 */
[----:B------:R-:W2:Y:S01]  /*00b0*/  LDC.64 R2, c[0x0][0x398] ;  /* 0x0000e600ff027b82 */ /* 0x000ea20000000a00 */
[----:B0-----:R-:W-:-:S04]  /*00c0*/  IMAD R7, R5, R0, UR6 ;  /* 0x0000000605077e24 */ /* 0x001fc8000f8e0200 */
[----:B--2---:R-:W-:-:S05]  /*00d0*/  IMAD.WIDE.U32 R2, R7, 0x8, R2 ;  /* 0x0000000807027825 */ /* 0x004fca00078e0002 */
[----:B-1----:R-:W2:Y:S02]  /*00e0*/  LDG.E R0, desc[UR4][R2.64] ;  /* 0x0000000402007981 */ /* 0x002ea4000c1e1900 */
[----:B--2---:R-:W-:-:S13]  /*00f0*/  ISETP.GE.AND P0, PT, R0, RZ, PT ;  /* 0x000000ff0000720c */ /* 0x004fda0003f06270 */
[----:B------:R-:W-:Y:S05]  /*0100*/  @!P0 EXIT ;  /* 0x000000000000894d */ /* 0x000fea0003800000 */
[----:B------:R-:W0:Y:S01]  /*0110*/  S2R R8, SR_TID.Y ;  /* 0x0000000000087919 */ /* 0x000e220000002200 */
[----:B------:R-:W1:Y:S01]  /*0120*/  LDC.64 R2, c[0x0][0x388] ;  /* 0x0000e200ff027b82 */ /* 0x000e620000000a00 */
[----:B------:R-:W-:Y:S01]  /*0130*/  MOV R11, R0 ;  /* 0x00000000000b7202 */ /* 0x000fe20000000f00 */
[----:B------:R-:W-:Y:S03]  /*0140*/  BSSY.RECONVERGENT B0, `(.L_x_0) ;  /* 0x000001c000007945 */ /* 0x000fe60003800200 */
[----:B------:R-:W-:-:S03]  /*0150*/  ISETP.GE.AND P0, PT, R11, R6, PT ;  /* 0x000000060b00720c */ /* 0x000fc60003f06270 */
[----:B------:R-:W2:Y:S01]  /*0160*/  LDC.64 R4, c[0x0][0x390] ;  /* 0x0000e400ff047b82 */ /* 0x000ea20000000a00 */
[----:B0-----:R-:W-:-:S04]  /*0170*/  IMAD R0, R7, 0x4, R8 ;  /* 0x0000000407007824 */ /* 0x001fc800078e0208 */
[----:B------:R-:W-:-:S05]  /*0180*/  IMAD R13, R0, 0x3, RZ ;  /* 0x00000003000d7824 */ /* 0x000fca00078e02ff */
[----:B------:R-:W-:Y:S05]  /*0190*/  @!P0 BRA `(.L_x_1) ;  /* 0x0000000000588947 */ /* 0x000fea0003800000 */
[----:B------:R-:W-:Y:S02]  /*01a0*/  IABS R10, R6 ;  /* 0x00000006000a7213 */ /* 0x000fe40000000000 */
[----:B------:R-:W-:Y:S02]  /*01b0*/  IABS R12, R11 ;  /* 0x0000000b000c7213 */ /* 0x000fe40000000000 */
[----:B------:R-:W0:Y:S01]  /*01c0*/  I2F.RP R7, R10 ;  /* 0x0000000a00077306 */ /* 0x000e220000209400 */
[----:B------:R-:W-:-:S07]  /*01d0*/  ISETP.GE.AND P2, PT, R11, RZ, PT ;  /* 0x000000ff0b00720c */ /* 0x000fce0003f46270 */
[----:B0-----:R-:W0:Y:S02]  /*01e0*/  MUFU.RCP R7, R7 ;  /* 0x0000000700077308 */ /* 0x001e240000001000 */
[----:B0-----:R-:W-:-:S06]  /*01f0*/  IADD3 R8, PT, PT, R7, 0xffffffe, RZ ;  /* 0x0ffffffe07087810 */ /* 0x001fcc0007ffe0ff */
[----:B------:R0:W3:Y:S02]  /*0200*/  F2I.FTZ.U32.TRUNC.NTZ R9, R8 ;  /* 0x0000000800097305 */ /* 0x0000e4000021f000 */
[----:B0-----:R-:W-:Y:S02]  /*0210*/  HFMA2 R8, -RZ, RZ, 0, 0 ;  /* 0x00000000ff087431 */ /* 0x001fe400000001ff */
[----:B---3--:R-:W-:-:S04]  /*0220*/  IMAD.MOV R15, RZ, RZ, -R9 ;  /* 0x000000ffff0f7224 */ /* 0x008fc800078e0a09 */
[----:B------:R-:W-:-:S04]  /*0230*/  IMAD R15, R15, R10, RZ ;  /* 0x0000000a0f0f7224 */ /* 0x000fc800078e02ff */
[----:B------:R-:W-:-:S06]  /*0240*/  IMAD.HI.U32 R9, R9, R15, R8 ;  /* 0x0000000f09097227 */ /* 0x000fcc00078e0008 */
[----:B------:R-:W-:-:S04]  /*0250*/  IMAD.HI.U32 R9, R9, R12, RZ ;  /* 0x0000000c09097227 */ /* 0x000fc800078e00ff */
[----:B------:R-:W-:-:S04]  /*0260*/  IMAD.MOV R9, RZ, RZ, -R9 ;  /* 0x000000ffff097224 */ /* 0x000fc800078e0a09 */
[----:B------:R-:W-:-:S05]  /*0270*/  IMAD R7, R10, R9, R12 ;  /* 0x000000090a077224 */ /* 0x000fca00078e020c */
[----:B------:R-:W-:-:S13]  /*0280*/  ISETP.GT.U32.AND P0, PT, R10, R7, PT ;  /* 0x000000070a00720c */ /* 0x000fda0003f04070 */
[----:B------:R-:W-:Y:S02]  /*0290*/  @!P0 IADD3 R7, PT, PT, R7, -R10, RZ ;  /* 0x8000000a07078210 */ /* 0x000fe40007ffe0ff */
[----:B------:R-:W-:Y:S02]  /*02a0*/  ISETP.NE.AND P0, PT, R6, RZ, PT ;  /* 0x000000ff0600720c */ /* 0x000fe40003f05270 */
[----:B------:R-:W-:-:S13]  /*02b0*/  ISETP.GT.U32.AND P1, PT, R10, R7, PT ;  /* 0x000000070a00720c */ /* 0x000fda0003f24070 */
[----:B------:R-:W-:-:S05]  /*02c0*/  @!P1 IMAD.IADD R7, R7, 0x1, -R10 ;  /* 0x0000000107079824 */ /* 0x000fca00078e0a0a */
[----:B------:R-:W-:Y:S02]  /*02d0*/  @!P2 IADD3 R7, PT, PT, -R7, RZ, RZ ;  /* 0x000000ff0707a210 */ /* 0x000fe40007ffe1ff */
[----:B------:R-:W-:-:S04]  /*02e0*/  @!P0 LOP3.LUT R7, RZ, R6, RZ, 0x33, !PT ;  /* 0x00000006ff078212 */ /* 0x000fc800078e33ff */
[----:B------:R-:W-:-:S07]  /*02f0*/  MOV R11, R7 ;  /* 0x00000007000b7202 */ /* 0x000fce0000000f00 */
.L_x_1:
[----:B------:R-:W-:Y:S05]  /*0300*/  BSYNC.RECONVERGENT B0 ;  /* 0x0000000000007941 */ /* 0x000fea0003800200 */
.L_x_0:
[----:B------:R-:W-:Y:S01]  /*0310*/  IMAD R11, R11, 0x3, RZ ;  /* 0x000000030b0b7824 */ /* 0x000fe200078e02ff */
[----:B------:R-:W0:Y:S01]  /*0320*/  LDC.64 R18, c[0x0][0x380] ;  /* 0x0000e000ff127b82 */ /* 0x000e220000000a00 */
[----:B--2---:R-:W-:-:S04]  /*0330*/  IMAD.WIDE.U32 R4, R13, 0x8, R4 ;  /* 0x000000080d047825 */ /* 0x004fc800078e0004 */
[----:B-1----:R-:W-:Y:S01]  /*0340*/  IMAD.WIDE.U32 R2, R11, 0x8, R2 ;  /* 0x000000080b027825 */ /* 0x002fe200078e0002 */
[----:B------:R-:W2:Y:S04]  /*0350*/  LDG.E.64 R12, desc[UR4][R4.64+0x8] ;  /* 0x00000804040c7981 */ /* 0x000ea8000c1e1b00 */
[----:B------:R-:W2:Y:S04]  /*0360*/  LDG.E.64 R10, desc[UR4][R2.64+0x8] ;  /* 0x00000804020a7981 */ /* 0x000ea8000c1e1b00 */
[----:B------:R-:W3:Y:S04]  /*0370*/  LDG.E.64 R8, desc[UR4][R4.64] ;  /* 0x0000000404087981 */ /* 0x000ee8000c1e1b00 */
[----:B------:R-:W3:Y:S04]  /*0380*/  LDG.E.64 R6, desc[UR4][R2.64] ;  /* 0x0000000402067981 */ /* 0x000ee8000c1e1b00 */
[----:B------:R-:W4:Y:S04]  /*0390*/  LDG.E.64 R16, desc[UR4][R4.64+0x10] ;  /* 0x0000100404107981 */ /* 0x000f28000c1e1b00 */
[----:B------:R-:W4:Y:S01]  /*03a0*/  LDG.E.64 R14, desc[UR4][R2.64+0x10] ;  /* 0x00001004020e7981 */ /* 0x000f22000c1e1b00 */
[----:B0-----:R-:W-:-:S05]  /*03b0*/  IMAD.WIDE.U32 R18, R0, 0x8, R18 ;  /* 0x0000000800127825 */ /* 0x001fca00078e0012 */
[----:B------:R-:W5:Y:S01]  /*03c0*/  LDG.E.64 R20, desc[UR4][R18.64] ;  /* 0x0000000412147981 */ /* 0x000f62000c1e1b00 */
[----:B--2---:R-:W-:-:S08]  /*03d0*/  DMUL R10, R10, R12 ;  /* 0x0000000c0a0a7228 */ /* 0x004fd00000000000 */
[----:B---3--:R-:W-:-:S08]  /*03e0*/  DFMA R6, R6, R8, R10 ;  /* 0x000000080606722b */ /* 0x008fd0000000000a */
[----:B----4-:R-:W-:-:S08]  /*03f0*/  DFMA R6, R14, R16, R6 ;  /* 0x000000100e06722b */ /* 0x010fd00000000006 */
[----:B-----5:R-:W-:-:S07]  /*0400*/  DADD R6, R6, R20 ;  /* 0x0000000006067229 */ /* 0x020fce0000000014 */
[----:B------:R-:W-:Y:S01]  /*0410*/  STG.E.64 desc[UR4][R18.64], R6 ;  /* 0x0000000612007986 */ /* 0x000fe2000c101b04 */
[----:B------:R-:W-:Y:S05]  /*0420*/  EXIT ;  /* 0x000000000000794d */ /* 0x000fea0003800000 */
.L_x_2:
[----:B------:R-:W-:-:S00]  /*0430*/  BRA `(.L_x_2) ;  /* 0xfffffffc00fc7947 */ /* 0x000fc0000383ffff */
[----:B------:R-:W-:-:S00]  /*0440*/  NOP ;  /* 0x0000000000007918 */ /* 0x000fc00000000000 */
        /* <DEDUP_REMOVED lines=11> */
.L_x_5:


//--------------------- .text._Z29nepforce_grad_wrt_center_atomPdPKdS1_ii --------------------------
	.section	.text._Z29nepforce_grad_wrt_center_atomPdPKdS1_ii,"ax",@progbits
	.align	128
        .global         _Z29nepforce_grad_wrt_center_atomPdPKdS1_ii
        .type           _Z29nepforce_grad_wrt_center_atomPdPKdS1_ii,@function
        .size           _Z29nepforce_grad_wrt_center_atomPdPKdS1_ii,(.L_x_6 - _Z29nepforce_grad_wrt_center_atomPdPKdS1_ii)
        .other          _Z29nepforce_grad_wrt_center_atomPdPKdS1_ii,@"STO_CUDA_ENTRY STV_DEFAULT"
_Z29nepforce_grad_wrt_center_atomPdPKdS1_ii:
.text._Z29nepforce_grad_wrt_center_atomPdPKdS1_ii:
[----:B------:R-:W-:Y:S01]  /*0000*/  LDC R1, c[0x0][0x37c] ;  /* 0x0000df00ff017b82 */ /* 0x000fe20000000800 */
[----:B------:R-:W0:Y:S01]  /*0010*/  S2R R7, SR_TID.X ;  /* 0x0000000000077919 */ /* 0x000e220000002100 */
[----:B------:R-:W1:Y:S01]  /*0020*/  LDCU.64 UR6, c[0x0][0x358] ;  /* 0x00006b00ff0677ac */ /* 0x000e620008000a00 */
[----:B------:R-:W2:Y:S05]  /*0030*/  S2R R6, SR_CTAID.X ;  /* 0x0000000000067919 */ /* 0x000eaa0000002500 */
[----:B------:R-:W3:Y:S01]  /*0040*/  S2UR UR4, SR_CTAID.Y ;  /* 0x00000000000479c3 */ /* 0x000ee20000002600 */
[----:B------:R-:W4:Y:S01]  /*0050*/  LDCU UR8, c[0x0][0x39c] ;  /* 0x00007380ff0877ac */ /* 0x000f220008000800 */
[----:B0-----:R-:W-:-:S13]  /*0060*/  ISETP.GT.U32.AND P0, PT, R7, 0x2, PT ;  /* 0x000000020700780c */ /* 0x001fda0003f04070 */
[----:B------:R-:W0:Y:S01]  /*0070*/  @!P0 LDC.64 R2, c[0x0][0x388] ;  /* 0x0000e200ff028b82 */ /* 0x000e220000000a00 */
[----:B--2---:R-:W-:-:S04]  /*0080*/  @!P0 IMAD R5, R6, 0x3, R7 ;  /* 0x0000000306058824 */ /* 0x004fc800078e0207 */
[----:B0-----:R-:W-:-:S06]  /*0090*/  @!P0 IMAD.WIDE.U32 R2, R5, 0x8, R2 ;  /* 0x0000000805028825 */ /* 0x001fcc00078e0002 */
[----:B-1----:R-:W2:Y:S01]  /*00a0*/  @!P0 LDG.E.64 R2, desc[UR6][R2.64] ;  /* 0x0000000602028981 */ /* 0x002ea2000c1e1b00 */
[----:B------:R-:W3:Y:S01]  /*00b0*/  LDC R4, c[0x0][0x360] ;  /* 0x0000d800ff047b82 */ /* 0x000ee20000000800 */
[----:B------:R-:W-:Y:S01]  /*00c0*/  @!P0 MOV R0, 0x400 ;  /* 0x0000040000008802 */ /* 0x000fe20000000f00 */
[----:B------:R-:W0:Y:S01]  /*00d0*/  @!P0 S2R R5, SR_CgaCtaId ;  /* 0x0000000000058919 */ /* 0x000e220000008800 */
[----:B---3--:R-:W-:-:S05]  /*00e0*/  IMAD R4, R4, UR4, R7 ;  /* 0x0000000404047c24 */ /* 0x008fca000f8e0207 */
[----:B----4-:R-:W-:Y:S02]  /*00f0*/  ISETP.GE.U32.AND P1, PT, R4, UR8, PT ;  /* 0x0000000804007c0c */ /* 0x010fe4000bf26070 */
[----:B0-----:R-:W-:-:S04]  /*0100*/  @!P0 LEA R0, R5, R0, 0x18 ;  /* 0x0000000005008211 */ /* 0x001fc800078ec0ff */
[----:B------:R-:W-:-:S05]  /*0110*/  @!P0 LEA R5, R7, R0, 0x3 ;  /* 0x0000000007058211 */ /* 0x000fca00078e18ff */
[----:B--2---:R0:W-:Y:S01]  /*0120*/  @!P0 STS.64 [R5], R2 ;  /* 0x0000000205008388 */ /* 0x0041e20000000a00 */
[----:B------:R-:W-:Y:S06]  /*0130*/  BAR.SYNC.DEFER_BLOCKING 0x0 ;  /* 0x0000000000007b1d */ /* 0x000fec0000010000 */
[----:B------:R-:W-:Y:S05]  /*0140*/  @P1 EXIT ;  /* 0x000000000000194d */ /* 0x000fea0003800000 */
[----:B------:R-:W1:Y:S01]  /*0150*/  LDCU.64 UR4, c[0x0][0x390] ;  /* 0x00007200ff0477ac */ /* 0x000e620008000a00 */
[----:B0-----:R-:W-:Y:S01]  /*0160*/  IMAD R5, R6, UR8, RZ ;  /* 0x0000000806057c24 */ /* 0x001fe2000f8e02ff */
[----:B------:R-:W0:Y:S01]  /*0170*/  LDC.64 R16, c[0x0][0x380] ;  /* 0x0000e000ff107b82 */ /* 0x000e220000000a00 */
[----:B------:R-:W-:Y:S02]  /*0180*/  IMAD R0, R4, 0x3, RZ ;  /* 0x0000000304007824 */ /* 0x000fe400078e02ff */
[----:B------:R-:W-:-:S05]  /*0190*/  IMAD R3, R5, 0x3, RZ ;  /* 0x0000000305037824 */ /* 0x000fca00078e02ff */
[----:B------:R-:W-:-:S04]  /*01a0*/  IADD3 R0, P0, PT, R3, R0, RZ ;  /* 0x0000000003007210 */ /* 0x000fc80007f1e0ff */
[----:B------:R-:W-:Y:S02]  /*01b0*/  IADD3.X R3, PT, PT, RZ, RZ, RZ, P0, !PT ;  /* 0x000000ffff037210 */ /* 0x000fe400007fe4ff */
[----:B-1----:R-:W-:-:S04]  /*01c0*/  LEA R2, P0, R0, UR4, 0x3 ;  /* 0x0000000400027c11 */ /* 0x002fc8000f8018ff */
[----:B------:R-:W-:-:S05]  /*01d0*/  LEA.HI.X R3, R0, UR5, R3, 0x3, P0 ;  /* 0x0000000500037c11 */ /* 0x000fca00080f1c03 */
[----:B------:R-:W2:Y:S04]  /*01e0*/  LDG.E.64 R10, desc[UR6][R2.64+0x8] ;  /* 0x00000806020a7981 */ /* 0x000ea8000c1e1b00 */
[----:B------:R-:W3:Y:S01]  /*01f0*/  LDG.E.64 R8, desc[UR6][R2.64] ;  /* 0x0000000602087981 */ /* 0x000ee2000c1e1b00 */
[----:B------:R-:W-:-:S03]  /*0200*/  IADD3 R5, PT, PT, R4, R5, RZ ;  /* 0x0000000504057210 */ /* 0x000fc60007ffe0ff */
[----:B------:R-:W4:Y:S02]  /*0210*/  LDG.E.64 R14, desc[UR6][R2.64+0x10] ;  /* 0x00001006020e7981 */ /* 0x000f24000c1e1b00 */
[----:B0-----:R-:W-:-:S05]  /*0220*/  IMAD.WIDE.U32 R16, R5, 0x8, R16 ;  /* 0x0000000805107825 */ /* 0x001fca00078e0010 */
[----:B------:R-:W5:Y:S01]  /*0230*/  LDG.E.64 R18, desc[UR6][R16.64] ;  /* 0x0000000610127981 */ /* 0x000f62000c1e1b00 */
[----:B------:R-:W0:Y:S01]  /*0240*/  S2UR UR5, SR_CgaCtaId ;  /* 0x00000000000579c3 */ /* 0x000e220000008800 */
[----:B------:R-:W-:Y:S02]  /*0250*/  UMOV UR4, 0x400 ;  /* 0x0000040000047882 */ /* 0x000fe40000000000 */
[----:B0-----:R-:W-:-:S09]  /*0260*/  ULEA UR4, UR5, UR4, 0x18 ;  /* 0x0000000405047291 */ /* 0x001fd2000f8ec0ff */
[----:B------:R-:W2:Y:S04]  /*0270*/  LDS.128 R4, [UR4] ;  /* 0x00000004ff047984 */ /* 0x000ea80008000c00 */
[----:B------:R-:W4:Y:S01]  /*0280*/  LDS.64 R12, [UR4+0x10] ;  /* 0x00001004ff0c7984 */ /* 0x000f220008000a00 */
[----:B--2---:R-:W-:-:S08]  /*0290*/  DMUL R6, R10, R6 ;  /* 0x000000060a067228 */ /* 0x004fd00000000000 */
[----:B---3--:R-:W-:-:S08]  /*02a0*/  DFMA R4, R4, R8, R6 ;  /* 0x000000080404722b */ /* 0x008fd00000000006 */
[----:B----4-:R-:W-:-:S08]  /*02b0*/  DFMA R4, R12, R14, R4 ;  /* 0x0000000e0c04722b */ /* 0x010fd00000000004 */
[----:B-----5:R-:W-:-:S07]  /*02c0*/  DADD R4, -R4, R18 ;  /* 0x0000000004047229 */ /* 0x020fce0000000112 */
[----:B------:R-:W-:Y:S01]  /*02d0*/  STG.E.64 desc[UR6][R16.64], R4 ;  /* 0x0000000410007986 */ /* 0x000fe2000c101b06 */
[----:B------:R-:W-:Y:S05]  /*02e0*/  EXIT ;  /* 0x000000000000794d */ /* 0x000fea0003800000 */
.L_x_3:
        /* <DEDUP_REMOVED lines=9> */
.L_x_6:


//--------------------- .text._Z13nepforce_calcPdPKdS1_PKlii --------------------------
	.section	.text._Z13nepforce_calcPdPKdS1_PKlii,"ax",@progbits
	.align	128
        .global         _Z13nepforce_calcPdPKdS1_PKlii
        .type           _Z13nepforce_calcPdPKdS1_PKlii,@function
        .size           _Z13nepforce_calcPdPKdS1_PKlii,(.L_x_7 - _Z13nepforce_calcPdPKdS1_PKlii)
        .other          _Z13nepforce_calcPdPKdS1_PKlii,@"STO_CUDA_ENTRY STV_DEFAULT"
_Z13nepforce_calcPdPKdS1_PKlii:
.text._Z13nepforce_calcPdPKdS1_PKlii:
[----:B------:R-:W-:Y:S01]  /*0000*/  LDC R1, c[0x0][0x37c] ;  /* 0x0000df00ff017b82 */ /* 0x000fe20000000800 */
[----:B------:R-:W0:Y:S07]  /*0010*/  S2R R5, SR_TID.X ;  /* 0x0000000000057919 */ /* 0x000e2e0000002100 */
[----:B------:R-:W0:Y:S01]  /*0020*/  S2UR UR4, SR_CTAID.X ;  /* 0x00000000000479c3 */ /* 0x000e220000002500 */
[----:B------:R-:W1:Y:S07]  /*0030*/  LDCU UR6, c[0x0][0x3a4] ;  /* 0x00007480ff0677ac */ /* 0x000e6e0008000800 */
[----:B------:R-:W0:Y:S02]  /*0040*/  LDC R0, c[0x0][0x360] ;  /* 0x0000d800ff007b82 */ /* 0x000e240000000800 */
[----:B0-----:R-:W-:-:S05]  /*0050*/  IMAD R5, R0, UR4, R5 ;  /* 0x0000000400057c24 */ /* 0x001fca000f8e0205 */
[----:B-1----:R-:W-:-:S13]  /*0060*/  ISETP.GE.U32.AND P0, PT, R5, UR6, PT ;  /* 0x0000000605007c0c */ /* 0x002fda000bf06070 */
[----:B------:R-:W-:Y:S05]  /*0070*/  @P0 EXIT ;  /* 0x000000000000094d */ /* 0x000fea0003800000 */
[----:B------:R-:W0:Y:S01]  /*0080*/  S2R R4, SR_CTAID.Y ;  /* 0x0000000000047919 */ /* 0x000e220000002600 */
[----:B------:R-:W1:Y:S01]  /*0090*/  LDC.64 R2, c[0x0][0x398] ;  /* 0x0000e600ff027b82 */ /* 0x000e620000000a00 */
[----:B------:R-:W2:Y:S01]  /*00a0*/  LDCU.64 UR4, c[0x0][0x358] ;  /* 0x00006b00ff0477ac */ /* 0x000ea20008000a00 */
[----:B0-----:R-:W-:-:S04]  /*00b0*/  IMAD R7, R4, UR6, R5 ;  /* 0x0000000604077c24 */ /* 0x001fc8000f8e0205 */
[----:B-1----:R-:W-:-:S05]  /*00c0*/  IMAD.WIDE.U32 R2, R7, 0x8, R2 ;  /* 0x0000000807027825 */ /* 0x002fca00078e0002 */
[----:B--2---:R-:W2:Y:S02]  /*00d0*/  LDG.E R7, desc[UR4][R2.64] ;  /* 0x0000000402077981 */ /* 0x004ea4000c1e1900 */
[----:B--2---:R-:W-:-:S13]  /*00e0*/  ISETP.GE.AND P0, PT, R7, RZ, PT ;  /* 0x000000ff0700720c */ /* 0x004fda0003f06270 */
[----:B------:R-:W-:Y:S05]  /*00f0*/  @!P0 EXIT ;  /* 0x000000000000894d */ /* 0x000fea0003800000 */
[----:B------:R-:W0:Y:S01]  /*0100*/  S2R R0, SR_TID.Y ;  /* 0x0000000000007919 */ /* 0x000e220000002200 */
[----:B------:R-:W1:Y:S01]  /*0110*/  LDC.64 R16, c[0x0][0x390] ;  /* 0x0000e400ff107b82 */ /* 0x000e620000000a00 */
[----:B------:R-:W-:-:S05]  /*0120*/  IMAD R2, R4, UR6, RZ ;  /* 0x0000000604027c24 */ /* 0x000fca000f8e02ff */
[----:B------:R-:W-:Y:S02]  /*0130*/  IADD3 R3, PT, PT, R5, R2, RZ ;  /* 0x0000000205037210 */ /* 0x000fe40007ffe0ff */
[----:B------:R-:W2:Y:S02]  /*0140*/  LDC.64 R18, c[0x0][0x388] ;  /* 0x0000e200ff127b82 */ /* 0x000ea40000000a00 */
[----:B------:R-:W-:Y:S01]  /*0150*/  SHF.L.U32 R3, R3, 0x2, RZ ;  /* 0x0000000203037819 */ /* 0x000fe200000006ff */
[----:B0-----:R-:W-:-:S04]  /*0160*/  IMAD R5, R5, 0xc, R0 ;  /* 0x0000000c05057824 */ /* 0x001fc800078e0200 */
[----:B--2---:R-:W-:-:S04]  /*0170*/  IMAD.WIDE.U32 R18, R3, 0x8, R18 ;  /* 0x0000000803127825 */ /* 0x004fc800078e0012 */
[----:B------:R-:W-:Y:S01]  /*0180*/  IMAD R11, R2, 0xc, R5 ;  /* 0x0000000c020b7824 */ /* 0x000fe200078e0205 */
[----:B------:R-:W2:Y:S03]  /*0190*/  LDG.E.64 R8, desc[UR4][R18.64+0x8] ;  /* 0x0000080412087981 */ /* 0x000ea6000c1e1b00 */
[C-C-:B-1----:R-:W-:Y:S01]  /*01a0*/  IMAD.WIDE.U32 R4, R11.reuse, 0x8, R16.reuse ;  /* 0x000000080b047825 */ /* 0x142fe200078e0010 */
[----:B------:R-:W-:Y:S01]  /*01b0*/  IADD3 R13, PT, PT, R11, 0x3, RZ ;  /* 0x000000030b0d7810 */ /* 0x000fe20007ffe0ff */
[----:B------:R-:W3:Y:S04]  /*01c0*/  LDG.E.64 R2, desc[UR4][R18.64] ;  /* 0x0000000412027981 */ /* 0x000ee8000c1e1b00 */
[----:B------:R-:W3:Y:S01]  /*01d0*/  LDG.E.64 R4, desc[UR4][R4.64] ;  /* 0x0000000404047981 */ /* 0x000ee2000c1e1b00 */
[----:B------:R-:W-:Y:S01]  /*01e0*/  IMAD.WIDE.U32 R12, R13, 0x8, R16 ;  /* 0x000000080d0c7825 */ /* 0x000fe200078e0010 */
[----:B------:R-:W-:-:S05]  /*01f0*/  IADD3 R15, PT, PT, R11, 0x6, RZ ;  /* 0x000000060b0f7810 */ /* 0x000fca0007ffe0ff */
[----:B------:R-:W2:Y:S01]  /*0200*/  LDG.E.64 R12, desc[UR4][R12.64] ;  /* 0x000000040c0c7981 */ /* 0x000ea2000c1e1b00 */
[--C-:B------:R-:W-:Y:S01]  /*0210*/  IMAD.WIDE.U32 R14, R15, 0x8, R16.reuse ;  /* 0x000000080f0e7825 */ /* 0x100fe200078e0010 */
[----:B------:R-:W-:Y:S02]  /*0220*/  IADD3 R21, PT, PT, R11, 0x9, RZ ;  /* 0x000000090b157810 */ /* 0x000fe40007ffe0ff */
[----:B------:R-:W4:Y:S04]  /*0230*/  LDG.E.64 R10, desc[UR4][R18.64+0x10] ;  /* 0x00001004120a7981 */ /* 0x000f28000c1e1b00 */
[----:B------:R-:W4:Y:S01]  /*0240*/  LDG.E.64 R14, desc[UR4][R14.64] ;  /* 0x000000040e0e7981 */ /* 0x000f22000c1e1b00 */
[----:B------:R-:W-:-:S03]  /*0250*/  IMAD.WIDE.U32 R20, R21, 0x8, R16 ;  /* 0x0000000815147825 */ /* 0x000fc600078e0010 */
[----:B------:R-:W5:Y:S04]  /*0260*/  LDG.E.64 R16, desc[UR4][R18.64+0x18] ;  /* 0x0000180412107981 */ /* 0x000f68000c1e1b00 */
[----:B------:R-:W5:Y:S01]  /*0270*/  LDG.E.64 R20, desc[UR4][R20.64] ;  /* 0x0000000414147981 */ /* 0x000f62000c1e1b00 */
[----:B------:R-:W-:Y:S01]  /*0280*/  IMAD R7, R7, 0x3, R0 ;  /* 0x0000000307077824 */ /* 0x000fe200078e0200 */
[----:B---3--:R-:W-:Y:S01]  /*0290*/  DFMA R2, R2, R4, RZ ;  /* 0x000000040202722b */ /* 0x008fe200000000ff */
[----:B------:R-:W0:Y:S07]  /*02a0*/  LDC.64 R4, c[0x0][0x380] ;  /* 0x0000e000ff047b82 */ /* 0x000e2e0000000a00 */
[----:B--2---:R-:W-:-:S08]  /*02b0*/  DFMA R2, R8, R12, R2 ;  /* 0x0000000c0802722b */ /* 0x004fd00000000002 */
[----:B----4-:R-:W-:-:S08]  /*02c0*/  DFMA R2, R10, R14, R2 ;  /* 0x0000000e0a02722b */ /* 0x010fd00000000002 */
[----:B-----5:R-:W-:Y:S01]  /*02d0*/  DFMA R2, R16, R20, R2 ;  /* 0x000000141002722b */ /* 0x020fe20000000002 */
[----:B0-----:R-:W-:-:S06]  /*02e0*/  IMAD.WIDE.U32 R4, R7, 0x8, R4 ;  /* 0x0000000807047825 */ /* 0x001fcc00078e0004 */
[----:B------:R-:W-:Y:S01]  /*02f0*/  REDG.E.ADD.F64.RN.STRONG.GPU desc[UR4][R4.64], R2 ;  /* 0x00000002040079a6 */ /* 0x000fe2000c12ff04 */
[----:B------:R-:W-:Y:S05]  /*0300*/  EXIT ;  /* 0x000000000000794d */ /* 0x000fea0003800000 */
.L_x_4:
        /* <DEDUP_REMOVED lines=15> */
.L_x_7:


//--------------------- .nv.shared.reserved.0     --------------------------
	.section	.nv.shared.reserved.0,"aw",@nobits
	.weak		__nv_reservedSMEM_offset_0_alias
	.size		__nv_reservedSMEM_offset_0_alias, 0, 64
	.other		__nv_reservedSMEM_offset_0_alias,@"STO_CUDA_RESERVED_SHARED STV_DEFAULT"
__nv_reservedSMEM_offset_0_alias:
	.zero		0
	.zero		64


//--------------------- .nv.shared._Z29nepforce_grad_wrt_center_atomPdPKdS1_ii --------------------------
	.section	.nv.shared._Z29nepforce_grad_wrt_center_atomPdPKdS1_ii,"aw",@nobits
	.sectionflags	@""
	.align	8
.nv.shared._Z29nepforce_grad_wrt_center_atomPdPKdS1_ii:
	.zero		1048


//--------------------- .nv.constant0._Z29nepforce_grad_wrt_neighbors_aPdPKdS1_PKlii --------------------------
	.section	.nv.constant0._Z29nepforce_grad_wrt_neighbors_aPdPKdS1_PKlii,"a",@progbits
	.sectionflags	@""
	.align	4
.nv.constant0._Z29nepforce_grad_wrt_neighbors_aPdPKdS1_PKlii:
	.zero		936


//--------------------- .nv.constant0._Z29nepforce_grad_wrt_center_atomPdPKdS1_ii --------------------------
	.section	.nv.constant0._Z29nepforce_grad_wrt_center_atomPdPKdS1_ii,"a",@progbits
	.sectionflags	@""
	.align	4
.nv.constant0._Z29nepforce_grad_wrt_center_atomPdPKdS1_ii:
	.zero		928


//--------------------- .nv.constant0._Z13nepforce_calcPdPKdS1_PKlii --------------------------
	.section	.nv.constant0._Z13nepforce_calcPdPKdS1_PKlii,"a",@progbits
	.sectionflags	@""
	.align	4
.nv.constant0._Z13nepforce_calcPdPKdS1_PKlii:
	.zero		936


//--------------------- SYMBOLS --------------------------

	.type		.nv.reservedSmem.offset0,@object
	.size		.nv.reservedSmem.offset0,0x4
	.type		.nv.reservedSmem.cap,@object
	.size		.nv.reservedSmem.cap,0x4
